	.headerflags	@"EF_CUDA_TEXMODE_UNIFIED EF_CUDA_64BIT_ADDRESS EF_CUDA_ACCELERATORS EF_CUDA_SM90 EF_CUDA_VIRTUAL_SM(EF_CUDA_SM90)"
	.elftype	@"ET_EXEC"


//--------------------- .nv.info                  --------------------------
	.section	.nv.info,"",@"SHT_CUDA_INFO"
	.align	4


	//----- nvinfo : EIATTR_REGCOUNT
	.align		4
        /*0000*/ 	.byte	0x04, 0x2f
        /*0002*/ 	.short	(.L_1 - .L_0)
	.align		4
.L_0:
        /*0004*/ 	.word	index@(triton_poi_fused_constant_pad_nd_0)
        /*0008*/ 	.word	0x0000000c


	//----- nvinfo : EIATTR_MIN_STACK_SIZE
	.align		4
.L_1:
        /*000c*/ 	.byte	0x04, 0x12
        /*000e*/ 	.short	(.L_3 - .L_2)
	.align		4
.L_2:
        /*0010*/ 	.word	index@(triton_poi_fused_constant_pad_nd_0)
        /*0014*/ 	.word	0x00000000


	//----- nvinfo : EIATTR_FRAME_SIZE
	.align		4
.L_3:
        /*0018*/ 	.byte	0x04, 0x11
        /*001a*/ 	.short	(.L_5 - .L_4)
	.align		4
.L_4:
        /*001c*/ 	.word	index@(triton_poi_fused_constant_pad_nd_0)
        /*0020*/ 	.word	0x00000000


	//----- nvinfo : EIATTR_MIN_STACK_SIZE
	.align		4
.L_5:
        /*0024*/ 	.byte	0x04, 0x12
        /*0026*/ 	.short	(.L_7 - .L_6)
	.align		4
.L_6:
        /*0028*/ 	.word	index@(triton_poi_fused_constant_pad_nd_0)
        /*002c*/ 	.word	0x00000000
.L_7:


//--------------------- .nv.info.triton_poi_fused_constant_pad_nd_0 --------------------------
	.section	.nv.info.triton_poi_fused_constant_pad_nd_0,"",@"SHT_CUDA_INFO"
	.sectionflags	@""
	.align	4


	//----- nvinfo : EIATTR_CUDA_API_VERSION
	.align		4
        /*0000*/ 	.byte	0x04, 0x37
        /*0002*/ 	.short	(.L_9 - .L_8)
.L_8:
        /*0004*/ 	.word	0x0000007c


	//----- nvinfo : EIATTR_KPARAM_INFO
	.align		4
.L_9:
        /*0008*/ 	.byte	0x04, 0x17
        /*000a*/ 	.short	(.L_11 - .L_10)
.L_10:
        /*000c*/ 	.word	0x00000000
        /*0010*/ 	.short	0x0002
        /*0012*/ 	.short	0x0010
        /*0014*/ 	.byte	0x00, 0xf0, 0x11, 0x00


	//----- nvinfo : EIATTR_KPARAM_INFO
	.align		4
.L_11:
        /*0018*/ 	.byte	0x04, 0x17
        /*001a*/ 	.short	(.L_13 - .L_12)
.L_12:
        /*001c*/ 	.word	0x00000000
        /*0020*/ 	.short	0x0001
        /*0022*/ 	.short	0x0008
        /*0024*/ 	.byte	0x00, 0xf4, 0x21, 0x00


	//----- nvinfo : EIATTR_KPARAM_INFO
	.align		4
.L_13:
        /*0028*/ 	.byte	0x04, 0x17
        /*002a*/ 	.short	(.L_15 - .L_14)
.L_14:
        /*002c*/ 	.word	0x00000000
        /*0030*/ 	.short	0x0000
        /*0032*/ 	.short	0x0000
        /*0034*/ 	.byte	0x00, 0xf4, 0x21, 0x00


	//----- nvinfo : EIATTR_SPARSE_MMA_MASK
	.align		4
.L_15:
        /*0038*/ 	.byte	0x03, 0x50
        /*003a*/ 	.short	0x0000


	//----- nvinfo : EIATTR_MAXREG_COUNT
	.align		4
        /*003c*/ 	.byte	0x03, 0x1b
        /*003e*/ 	.short	0x00ff


	//----- nvinfo : EIATTR_EXIT_INSTR_OFFSETS
	.align		4
        /*0040*/ 	.byte	0x04, 0x1c
        /*0042*/ 	.short	(.L_17 - .L_16)


	//   ....[0]....
.L_16:
        /*0044*/ 	.word	0x00000200


	//   ....[1]....
        /*0048*/ 	.word	0x00000220


	//----- nvinfo : EIATTR_REQNTID
	.align		4
.L_17:
        /*004c*/ 	.byte	0x04, 0x10
        /*004e*/ 	.short	(.L_19 - .L_18)
.L_18:
        /*0050*/ 	.word	0x00000080
        /*0054*/ 	.word	0x00000001
        /*0058*/ 	.word	0x00000001


	//----- nvinfo : EIATTR_CBANK_PARAM_SIZE
	.align		4
.L_19:
        /*005c*/ 	.byte	0x03, 0x19
        /*005e*/ 	.short	0x0014


	//----- nvinfo : EIATTR_PARAM_CBANK
	.align		4
        /*0060*/ 	.byte	0x04, 0x0a
        /*0062*/ 	.short	(.L_21 - .L_20)
	.align		4
.L_20:
        /*0064*/ 	.word	index@(.nv.constant0.triton_poi_fused_constant_pad_nd_0)
        /*0068*/ 	.short	0x0210
        /*006a*/ 	.short	0x0014


	//----- nvinfo : EIATTR_SW_WAR
	.align		4
.L_21:
        /*006c*/ 	.byte	0x04, 0x36
        /*006e*/ 	.short	(.L_23 - .L_22)
.L_22:
        /*0070*/ 	.word	0x00000008
.L_23:


//--------------------- .nv.callgraph             --------------------------
	.section	.nv.callgraph,"",@"SHT_CUDA_CALLGRAPH"
	.align	4
	.sectionentsize	8
	.align		4
        /*0000*/ 	.word	0x00000000
	.align		4
        /*0004*/ 	.word	0xffffffff
	.align		4
        /*0008*/ 	.word	0x00000000
	.align		4
        /*000c*/ 	.word	0xfffffffe
	.align		4
        /*0010*/ 	.word	0x00000000
	.align		4
        /*0014*/ 	.word	0xfffffffd
	.align		4
        /*0018*/ 	.word	0x00000000
	.align		4
        /*001c*/ 	.word	0xfffffffc


//--------------------- .text.triton_poi_fused_constant_pad_nd_0 --------------------------
	.section	.text.triton_poi_fused_constant_pad_nd_0,"ax",@progbits
	.align	128
        .global         triton_poi_fused_constant_pad_nd_0
        .type           triton_poi_fused_constant_pad_nd_0,@function
        .size           triton_poi_fused_constant_pad_nd_0,(.L_x_1 - triton_poi_fused_constant_pad_nd_0)
        .other          triton_poi_fused_constant_pad_nd_0,@"STO_CUDA_ENTRY STV_DEFAULT"
triton_poi_fused_constant_pad_nd_0:
.text.triton_poi_fused_constant_pad_nd_0:
[----:B------:R-:W0:Y:S02]  /*0000*/  LDC R1, c[0x0][0x28] ;  /* 0x00000a00ff017b82 */ /* 0x000e240000000800 */
[----:B------:R-:W1:Y:S01]  /*0010*/  S2R R0, SR_TID.X ;  /* 0x0000000000007919 */ /* 0x000e620000002100 */
[----:B------:R-:W2:Y:S01]  /*0020*/  LDC.64 R2, c[0x0][0x210] ;  /* 0x00008400ff027b82 */ /* 0x000ea20000000a00 */
[----:B------:R-:W-:Y:S01]  /*0030*/  ULDC.64 UR4, c[0x0][0x208] ;  /* 0x0000820000047ab9 */ /* 0x000fe20000000a00 */
[----:B------:R-:W3:Y:S01]  /*0040*/  S2R R7, SR_CTAID.X ;  /* 0x0000000000077919 */ /* 0x000ee20000002500 */
[----:B-1----:R-:W-:Y:S01]  /*0050*/  IMAD.SHL.U32 R0, R0, 0x2, RZ ;  /* 0x0000000200007824 */ /* 0x002fe200078e00ff */
[----:B---3--:R-:W-:-:S04]  /*0060*/  SHF.R.S32.HI R4, RZ, 0x17, R7 ;  /* 0x00000017ff047819 */ /* 0x008fc80000011407 */
[----:B------:R-:W-:Y:S02]  /*0070*/  LOP3.LUT R0, R0, 0xfe, RZ, 0xc0, !PT ;  /* 0x000000fe00007812 */ /* 0x000fe400078ec0ff */
[----:B------:R-:W-:-:S03]  /*0080*/  SGXT R4, R4, 0x1 ;  /* 0x000000010404781a */ /* 0x000fc60000000200 */
[----:B------:R-:W-:-:S05]  /*0090*/  IMAD R7, R7, 0x100, R0 ;  /* 0x0000010007077824 */ /* 0x000fca00078e0200 */
[CC--:B------:R-:W-:Y:S02]  /*00a0*/  LEA.HI R0, R4.reuse, R7.reuse, RZ, 0x3 ;  /* 0x0000000704007211 */ /* 0x0c0fe400078f18ff */
[----:B------:R-:W-:Y:S02]  /*00b0*/  LEA.HI R4, R4, R7, RZ, 0x6 ;  /* 0x0000000704047211 */ /* 0x000fe400078f30ff */
[----:B------:R-:W-:Y:S02]  /*00c0*/  SHF.R.S32.HI R5, RZ, 0x3, R0 ;  /* 0x00000003ff057819 */ /* 0x000fe40000011400 */
[----:B------:R-:W-:Y:S02]  /*00d0*/  LOP3.LUT R0, R0, 0xfffffff8, RZ, 0xc0, !PT ;  /* 0xfffffff800007812 */ /* 0x000fe400078ec0ff */
[----:B------:R-:W-:Y:S02]  /*00e0*/  LEA.HI R6, R5, R5, RZ, 0x3 ;  /* 0x0000000505067211 */ /* 0x000fe400078f18ff */
[----:B------:R-:W-:Y:S01]  /*00f0*/  SHF.R.S32.HI R4, RZ, 0x6, R4 ;  /* 0x00000006ff047819 */ /* 0x000fe20000011404 */
[----:B------:R-:W-:Y:S01]  /*0100*/  IMAD.IADD R9, R7, 0x1, -R0 ;  /* 0x0000000107097824 */ /* 0x000fe200078e0a00 */
[----:B------:R-:W-:-:S05]  /*0110*/  LOP3.LUT R6, R6, 0xfffffff8, RZ, 0xc0, !PT ;  /* 0xfffffff806067812 */ /* 0x000fca00078ec0ff */
[----:B------:R-:W-:-:S05]  /*0120*/  IMAD.IADD R6, R5, 0x1, -R6 ;  /* 0x0000000105067824 */ /* 0x000fca00078e0a06 */
[----:B------:R-:W-:Y:S01]  /*0130*/  VIMNMX R0, R9, R6, !PT ;  /* 0x0000000609007248 */ /* 0x000fe20007fe0100 */
[----:B------:R-:W-:Y:S02]  /*0140*/  IMAD R9, R4, 0x10, R9 ;  /* 0x0000001004097824 */ /* 0x000fe400078e0209 */
[----:B------:R-:W1:Y:S01]  /*0150*/  LDC.64 R4, c[0x0][0x218] ;  /* 0x00008600ff047b82 */ /* 0x000e620000000a00 */
[----:B------:R-:W-:Y:S01]  /*0160*/  ISETP.GE.AND P0, PT, R0, 0x4, PT ;  /* 0x000000040000780c */ /* 0x000fe20003f06270 */
[----:B------:R-:W-:-:S03]  /*0170*/  IMAD R9, R6, 0x4, R9 ;  /* 0x0000000406097824 */ /* 0x000fc600078e0209 */
[----:B------:R-:W-:Y:S01]  /*0180*/  ISETP.LT.AND P0, PT, R7, 0x400, !P0 ;  /* 0x000004000700780c */ /* 0x000fe20004701270 */
[----:B--2---:R-:W-:Y:S01]  /*0190*/  IMAD.WIDE R2, R9, 0x4, R2 ;  /* 0x0000000409027825 */ /* 0x004fe200078e0202 */
[----:B------:R-:W-:-:S11]  /*01a0*/  CS2R R8, SRZ ;  /* 0x0000000000087805 */ /* 0x000fd6000001ff00 */
[----:B------:R-:W2:Y:S01]  /*01b0*/  @P0 LDG.E.64 R8, desc[UR4][R2.64] ;  /* 0x0000000402080981 */ /* 0x000ea2000c1e1b00 */
[C---:B------:R-:W-:Y:S01]  /*01c0*/  ISETP.GE.AND P1, PT, R7.reuse, 0x400, PT ;  /* 0x000004000700780c */ /* 0x040fe20003f26270 */
[----:B-1----:R-:W-:Y:S01]  /*01d0*/  IMAD.WIDE R4, R7, 0x4, R4 ;  /* 0x0000000407047825 */ /* 0x002fe200078e0204 */
[----:B--2---:R-:W-:Y:S02]  /*01e0*/  SEL R8, R8, RZ, P0 ;  /* 0x000000ff08087207 */ /* 0x004fe40000000000 */
[----:B------:R-:W-:-:S09]  /*01f0*/  SEL R9, R9, RZ, P0 ;  /* 0x000000ff09097207 */ /* 0x000fd20000000000 */
[----:B------:R-:W-:Y:S05]  /*0200*/  @P1 EXIT ;  /* 0x000000000000194d */ /* 0x000fea0003800000 */
[----:B------:R-:W-:Y:S01]  /*0210*/  STG.E.64 desc[UR4][R4.64], R8 ;  /* 0x0000000804007986 */ /* 0x000fe2000c101b04 */
[----:B------:R-:W-:Y:S05]  /*0220*/  EXIT ;  /* 0x000000000000794d */ /* 0x000fea0003800000 */
.L_x_0:
[----:B------:R-:W-:-:S00]  /*0230*/  BRA `(.L_x_0) ;  /* 0xfffffffc00fc7947 */ /* 0x000fc0000383ffff */
[----:B------:R-:W-:-:S00]  /*0240*/  NOP ;  /* 0x0000000000007918 */ /* 0x000fc00000000000 */
        /* <DEDUP_REMOVED lines=11> */
.L_x_1:


//--------------------- .nv.constant0.triton_poi_fused_constant_pad_nd_0 --------------------------
	.section	.nv.constant0.triton_poi_fused_constant_pad_nd_0,"a",@progbits
	.sectionflags	@""
	.align	4
.nv.constant0.triton_poi_fused_constant_pad_nd_0:
	.zero		548
